//
// Generated by NVIDIA NVVM Compiler
//
// Compiler Build ID: CL-36424714
// Cuda compilation tools, release 13.0, V13.0.88
// Based on NVVM 20.0.0
//

.version 9.0
.target sm_100
.address_size 64

	// .globl	_Z16wmma_gemm_kernelPK6__halfS1_Pfiii

.visible .entry _Z16wmma_gemm_kernelPK6__halfS1_Pfiii(
	.param .u64 .ptr .align 1 _Z16wmma_gemm_kernelPK6__halfS1_Pfiii_param_0,
	.param .u64 .ptr .align 1 _Z16wmma_gemm_kernelPK6__halfS1_Pfiii_param_1,
	.param .u64 .ptr .align 1 _Z16wmma_gemm_kernelPK6__halfS1_Pfiii_param_2,
	.param .u32 _Z16wmma_gemm_kernelPK6__halfS1_Pfiii_param_3,
	.param .u32 _Z16wmma_gemm_kernelPK6__halfS1_Pfiii_param_4,
	.param .u32 _Z16wmma_gemm_kernelPK6__halfS1_Pfiii_param_5
)
{
	.reg .pred 	%p<6>;
	.reg .b32 	%r<146>;
	.reg .b32 	%f<125>;
	.reg .b64 	%rd<47>;

	ld.param.u64 	%rd7, [_Z16wmma_gemm_kernelPK6__halfS1_Pfiii_param_0];
	ld.param.u64 	%rd8, [_Z16wmma_gemm_kernelPK6__halfS1_Pfiii_param_1];
	ld.param.u32 	%r34, [_Z16wmma_gemm_kernelPK6__halfS1_Pfiii_param_4];
	ld.param.u32 	%r35, [_Z16wmma_gemm_kernelPK6__halfS1_Pfiii_param_5];
	cvta.to.global.u64 	%rd1, %rd8;
	cvta.to.global.u64 	%rd2, %rd7;
	mov.u32 	%r36, %ctaid.y;
	shl.b32 	%r1, %r36, 4;
	setp.lt.s32 	%p1, %r35, 1;
	mov.f32 	%f117, 0f00000000;
	mov.f32 	%f118, %f117;
	mov.f32 	%f119, %f117;
	mov.f32 	%f120, %f117;
	mov.f32 	%f121, %f117;
	mov.f32 	%f122, %f117;
	mov.f32 	%f123, %f117;
	mov.f32 	%f124, %f117;
	@%p1 bra 	$L__BB0_7;
	mul.lo.s32 	%r140, %r35, %r1;
	add.s32 	%r38, %r35, -1;
	shr.u32 	%r39, %r38, 4;
	add.s32 	%r3, %r39, 1;
	and.b32  	%r4, %r3, 3;
	setp.lt.u32 	%p2, %r35, 49;
	mov.b32 	%r142, 0;
	mov.f32 	%f117, 0f00000000;
	@%p2 bra 	$L__BB0_4;
	mul.wide.u32 	%rd9, %r140, 2;
	add.s64 	%rd10, %rd9, %rd2;
	add.s64 	%rd46, %rd10, 64;
	mul.lo.s32 	%r139, %r34, 48;
	shl.b32 	%r138, %r34, 5;
	shl.b32 	%r137, %r34, 4;
	and.b32  	%r41, %r3, 536870908;
	neg.s32 	%r135, %r41;
	mov.f32 	%f117, 0f00000000;
	mov.b32 	%r136, 0;
	mov.f32 	%f118, %f117;
	mov.f32 	%f119, %f117;
	mov.f32 	%f120, %f117;
	mov.f32 	%f121, %f117;
	mov.f32 	%f122, %f117;
	mov.f32 	%f123, %f117;
	mov.f32 	%f124, %f117;
	mov.u32 	%r142, %r136;
$L__BB0_3:
	mul.wide.u32 	%rd11, %r140, 2;
	add.s64 	%rd12, %rd2, %rd11;
	cvt.s64.s32 	%rd13, %r136;
	mov.u32 	%r42, %ctaid.x;
	shl.b32 	%r43, %r42, 4;
	cvt.u64.u32 	%rd14, %r43;
	add.s64 	%rd15, %rd13, %rd14;
	shl.b64 	%rd16, %rd15, 1;
	add.s64 	%rd17, %rd1, %rd16;
	wmma.load.a.sync.aligned.row.m16n16k16.global.f16 	{%r44, %r45, %r46, %r47, %r48, %r49, %r50, %r51}, [%rd12], %r35;
	wmma.load.b.sync.aligned.row.m16n16k16.global.f16 	{%r52, %r53, %r54, %r55, %r56, %r57, %r58, %r59}, [%rd17], %r34;
	wmma.mma.sync.aligned.row.row.m16n16k16.f32.f32 {%f61, %f62, %f63, %f64, %f65, %f66, %f67, %f68}, {%r44, %r45, %r46, %r47, %r48, %r49, %r50, %r51}, {%r52, %r53, %r54, %r55, %r56, %r57, %r58, %r59}, {%f124, %f123, %f122, %f121, %f120, %f119, %f118, %f117};
	add.s64 	%rd18, %rd46, -32;
	cvt.s64.s32 	%rd19, %r137;
	add.s64 	%rd20, %rd19, %rd14;
	shl.b64 	%rd21, %rd20, 1;
	add.s64 	%rd22, %rd1, %rd21;
	wmma.load.a.sync.aligned.row.m16n16k16.global.f16 	{%r60, %r61, %r62, %r63, %r64, %r65, %r66, %r67}, [%rd18], %r35;
	wmma.load.b.sync.aligned.row.m16n16k16.global.f16 	{%r68, %r69, %r70, %r71, %r72, %r73, %r74, %r75}, [%rd22], %r34;
	wmma.mma.sync.aligned.row.row.m16n16k16.f32.f32 {%f69, %f70, %f71, %f72, %f73, %f74, %f75, %f76}, {%r60, %r61, %r62, %r63, %r64, %r65, %r66, %r67}, {%r68, %r69, %r70, %r71, %r72, %r73, %r74, %r75}, {%f61, %f62, %f63, %f64, %f65, %f66, %f67, %f68};
	cvt.s64.s32 	%rd23, %r138;
	add.s64 	%rd24, %rd23, %rd14;
	shl.b64 	%rd25, %rd24, 1;
	add.s64 	%rd26, %rd1, %rd25;
	wmma.load.a.sync.aligned.row.m16n16k16.global.f16 	{%r76, %r77, %r78, %r79, %r80, %r81, %r82, %r83}, [%rd46], %r35;
	wmma.load.b.sync.aligned.row.m16n16k16.global.f16 	{%r84, %r85, %r86, %r87, %r88, %r89, %r90, %r91}, [%rd26], %r34;
	wmma.mma.sync.aligned.row.row.m16n16k16.f32.f32 {%f77, %f78, %f79, %f80, %f81, %f82, %f83, %f84}, {%r76, %r77, %r78, %r79, %r80, %r81, %r82, %r83}, {%r84, %r85, %r86, %r87, %r88, %r89, %r90, %r91}, {%f69, %f70, %f71, %f72, %f73, %f74, %f75, %f76};
	add.s64 	%rd27, %rd46, 32;
	cvt.s64.s32 	%rd28, %r139;
	add.s64 	%rd29, %rd28, %rd14;
	shl.b64 	%rd30, %rd29, 1;
	add.s64 	%rd31, %rd1, %rd30;
	wmma.load.a.sync.aligned.row.m16n16k16.global.f16 	{%r92, %r93, %r94, %r95, %r96, %r97, %r98, %r99}, [%rd27], %r35;
	wmma.load.b.sync.aligned.row.m16n16k16.global.f16 	{%r100, %r101, %r102, %r103, %r104, %r105, %r106, %r107}, [%rd31], %r34;
	wmma.mma.sync.aligned.row.row.m16n16k16.f32.f32 {%f124, %f123, %f122, %f121, %f120, %f119, %f118, %f117}, {%r92, %r93, %r94, %r95, %r96, %r97, %r98, %r99}, {%r100, %r101, %r102, %r103, %r104, %r105, %r106, %r107}, {%f77, %f78, %f79, %f80, %f81, %f82, %f83, %f84};
	add.s32 	%r142, %r142, 64;
	add.s64 	%rd46, %rd46, 128;
	add.s32 	%r140, %r140, 64;
	shl.b32 	%r108, %r34, 6;
	add.s32 	%r139, %r139, %r108;
	add.s32 	%r138, %r138, %r108;
	add.s32 	%r137, %r137, %r108;
	add.s32 	%r136, %r136, %r108;
	add.s32 	%r135, %r135, 4;
	setp.ne.s32 	%p3, %r135, 0;
	@%p3 bra 	$L__BB0_3;
$L__BB0_4:
	setp.eq.s32 	%p4, %r4, 0;
	@%p4 bra 	$L__BB0_7;
	mul.lo.s32 	%r145, %r142, %r34;
	shl.b32 	%r25, %r34, 4;
	mov.u32 	%r109, %ctaid.y;
	mul.lo.s32 	%r110, %r109, %r35;
	shl.b32 	%r111, %r110, 4;
	add.s32 	%r144, %r142, %r111;
	neg.s32 	%r143, %r4;
$L__BB0_6:
	.pragma "nounroll";
	mul.wide.u32 	%rd32, %r144, 2;
	add.s64 	%rd33, %rd2, %rd32;
	cvt.s64.s32 	%rd34, %r145;
	mov.u32 	%r112, %ctaid.x;
	shl.b32 	%r113, %r112, 4;
	cvt.u64.u32 	%rd35, %r113;
	add.s64 	%rd36, %rd34, %rd35;
	shl.b64 	%rd37, %rd36, 1;
	add.s64 	%rd38, %rd1, %rd37;
	wmma.load.a.sync.aligned.row.m16n16k16.global.f16 	{%r114, %r115, %r116, %r117, %r118, %r119, %r120, %r121}, [%rd33], %r35;
	wmma.load.b.sync.aligned.row.m16n16k16.global.f16 	{%r122, %r123, %r124, %r125, %r126, %r127, %r128, %r129}, [%rd38], %r34;
	wmma.mma.sync.aligned.row.row.m16n16k16.f32.f32 {%f124, %f123, %f122, %f121, %f120, %f119, %f118, %f117}, {%r114, %r115, %r116, %r117, %r118, %r119, %r120, %r121}, {%r122, %r123, %r124, %r125, %r126, %r127, %r128, %r129}, {%f124, %f123, %f122, %f121, %f120, %f119, %f118, %f117};
	add.s32 	%r145, %r145, %r25;
	add.s32 	%r144, %r144, 16;
	add.s32 	%r143, %r143, 1;
	setp.ne.s32 	%p5, %r143, 0;
	@%p5 bra 	$L__BB0_6;
$L__BB0_7:
	ld.param.u64 	%rd45, [_Z16wmma_gemm_kernelPK6__halfS1_Pfiii_param_2];
	cvta.to.global.u64 	%rd39, %rd45;
	mov.u32 	%r130, %ctaid.y;
	mul.lo.s32 	%r131, %r130, %r34;
	shl.b32 	%r132, %r131, 4;
	cvt.s64.s32 	%rd40, %r132;
	mov.u32 	%r133, %ctaid.x;
	shl.b32 	%r134, %r133, 4;
	cvt.u64.u32 	%rd41, %r134;
	add.s64 	%rd42, %rd40, %rd41;
	shl.b64 	%rd43, %rd42, 2;
	add.s64 	%rd44, %rd39, %rd43;
	wmma.store.d.sync.aligned.row.m16n16k16.global.f32 	[%rd44], {%f124, %f123, %f122, %f121, %f120, %f119, %f118, %f117}, %r34;
	ret;

}


// ===== COMPILED SASS (sm_100) =====

	.target	sm_100

	.elftype	@"ET_EXEC"


//--------------------- .note.nv.tkinfo           --------------------------
	.section	.note.nv.tkinfo,"",@"SHT_NOTE"
	.sectionflags	@"SHF_NOTE_NV_TKINFO"
	.tkinfo
        /*0018*/ 	.word	0x00000002
        /*0030*/ 	.string	""
        /*0030*/ 	.string	"ptxas"
        /*0030*/ 	.string	"Cuda compilation tools, release 13.0, V13.0.88"
        /*0030*/ 	.string	"Build cuda_13.0.r13.0/compiler.36424714_0"
        /*0030*/ 	.string	"-arch sm_100 -m 64 "



//--------------------- .note.nv.cuinfo           --------------------------
	.section	.note.nv.cuinfo,"",@"SHT_NOTE"
	.sectionflags	@"SHF_NOTE_NV_CUINFO"
        /*0018*/ 	.short	0x0002
        /*001a*/ 	.short	0x0064
        /*001c*/ 	.short	0x0082
	.zero		2


//--------------------- .nv.info                  --------------------------
	.section	.nv.info,"",@"SHT_CUDA_INFO"
	.align	4


	//----- nvinfo : EIATTR_REGCOUNT
	.align		4
        /*0000*/ 	.byte	0x04, 0x2f
        /*0002*/ 	.short	(.L_1 - .L_0)
	.align		4
.L_0:
        /*0004*/ 	.word	index@(_Z16wmma_gemm_kernelPK6__halfS1_Pfiii)
        /*0008*/ 	.word	0x00000020


	//----- nvinfo : EIATTR_FRAME_SIZE
	.align		4
.L_1:
        /*000c*/ 	.byte	0x04, 0x11
        /*000e*/ 	.short	(.L_3 - .L_2)
	.align		4
.L_2:
        /*0010*/ 	.word	index@(_Z16wmma_gemm_kernelPK6__halfS1_Pfiii)
        /*0014*/ 	.word	0x00000000


	//----- nvinfo : EIATTR_MIN_STACK_SIZE
	.align		4
.L_3:
        /*0018*/ 	.byte	0x04, 0x12
        /*001a*/ 	.short	(.L_5 - .L_4)
	.align		4
.L_4:
        /*001c*/ 	.word	index@(_Z16wmma_gemm_kernelPK6__halfS1_Pfiii)
        /*0020*/ 	.word	0x00000000
.L_5:


//--------------------- .nv.compat                --------------------------
	.section	.nv.compat,"",@"SHT_CUDA_COMPAT_INFO"
	.align	4
        /*0000*/ 	.byte	0x02, 0x09, 0x00, 0x00, 0x02, 0x02, 0x01, 0x00, 0x02, 0x05, 0x05, 0x00, 0x03, 0x07, 0x01, 0x01
        /*0010*/ 	.byte	0x02, 0x03, 0x00, 0x00, 0x02, 0x06, 0x01, 0x00, 0x04, 0x0b, 0x08, 0x00, 0x09, 0x00, 0x00, 0x00
        /*0020*/ 	.byte	0x00, 0x00, 0x00, 0x00


//--------------------- .nv.info._Z16wmma_gemm_kernelPK6__halfS1_Pfiii --------------------------
	.section	.nv.info._Z16wmma_gemm_kernelPK6__halfS1_Pfiii,"",@"SHT_CUDA_INFO"
	.sectionflags	@""
	.align	4


	//----- nvinfo : EIATTR_CUDA_API_VERSION
	.align		4
        /*0000*/ 	.byte	0x04, 0x37
        /*0002*/ 	.short	(.L_7 - .L_6)
.L_6:
        /*0004*/ 	.word	0x00000082


	//----- nvinfo : EIATTR_KPARAM_INFO
	.align		4
.L_7:
        /*0008*/ 	.byte	0x04, 0x17
        /*000a*/ 	.short	(.L_9 - .L_8)
.L_8:
        /*000c*/ 	.word	0x00000000
        /*0010*/ 	.short	0x0005
        /*0012*/ 	.short	0x0020
        /*0014*/ 	.byte	0x00, 0xf0, 0x11, 0x00


	//----- nvinfo : EIATTR_KPARAM_INFO
	.align		4
.L_9:
        /*0018*/ 	.byte	0x04, 0x17
        /*001a*/ 	.short	(.L_11 - .L_10)
.L_10:
        /*001c*/ 	.word	0x00000000
        /*0020*/ 	.short	0x0004
        /*0022*/ 	.short	0x001c
        /*0024*/ 	.byte	0x00, 0xf0, 0x11, 0x00


	//----- nvinfo : EIATTR_KPARAM_INFO
	.align		4
.L_11:
        /*0028*/ 	.byte	0x04, 0x17
        /*002a*/ 	.short	(.L_13 - .L_12)
.L_12:
        /*002c*/ 	.word	0x00000000
        /*0030*/ 	.short	0x0003
        /*0032*/ 	.short	0x0018
        /*0034*/ 	.byte	0x00, 0xf0, 0x11, 0x00


	//----- nvinfo : EIATTR_KPARAM_INFO
	.align		4
.L_13:
        /*0038*/ 	.byte	0x04, 0x17
        /*003a*/ 	.short	(.L_15 - .L_14)
.L_14:
        /*003c*/ 	.word	0x00000000
        /*0040*/ 	.short	0x0002
        /*0042*/ 	.short	0x0010
        /*0044*/ 	.byte	0x00, 0xf5, 0x21, 0x00


	//----- nvinfo : EIATTR_KPARAM_INFO
	.align		4
.L_15:
        /*0048*/ 	.byte	0x04, 0x17
        /*004a*/ 	.short	(.L_17 - .L_16)
.L_16:
        /*004c*/ 	.word	0x00000000
        /*0050*/ 	.short	0x0001
        /*0052*/ 	.short	0x0008
        /*0054*/ 	.byte	0x00, 0xf5, 0x21, 0x00


	//----- nvinfo : EIATTR_KPARAM_INFO
	.align		4
.L_17:
        /*0058*/ 	.byte	0x04, 0x17
        /*005a*/ 	.short	(.L_19 - .L_18)
.L_18:
        /*005c*/ 	.word	0x00000000
        /*0060*/ 	.short	0x0000
        /*0062*/ 	.short	0x0000
        /*0064*/ 	.byte	0x00, 0xf5, 0x21, 0x00


	//----- nvinfo : EIATTR_SPARSE_MMA_MASK
	.align		4
.L_19:
        /*0068*/ 	.byte	0x03, 0x50
        /*006a*/ 	.short	0x0000


	//----- nvinfo : EIATTR_WMMA_USED
	.align		4
        /*006c*/ 	.byte	0x01, 0x2b
	.zero		2


	//----- nvinfo : EIATTR_MAXREG_COUNT
	.align		4
        /*0070*/ 	.byte	0x03, 0x1b
        /*0072*/ 	.short	0x00ff


	//----- nvinfo : EIATTR_MERCURY_ISA_VERSION
	.align		4
        /*0074*/ 	.byte	0x03, 0x5f
        /*0076*/ 	.short	0x0101


	//----- nvinfo : EIATTR_VRC_CTA_INIT_COUNT
	.align		4
        /*0078*/ 	.byte	0x02, 0x4a
	.zero		1
	.zero		1


	//----- nvinfo : EIATTR_EXIT_INSTR_OFFSETS
	.align		4
        /*007c*/ 	.byte	0x04, 0x1c
        /*007e*/ 	.short	(.L_21 - .L_20)


	//   ....[0]....
.L_20:
        /*0080*/ 	.word	0x00000ec0


	//----- nvinfo : EIATTR_CBANK_PARAM_SIZE
	.align		4
.L_21:
        /*0084*/ 	.byte	0x03, 0x19
        /*0086*/ 	.short	0x0024


	//----- nvinfo : EIATTR_PARAM_CBANK
	.align		4
        /*0088*/ 	.byte	0x04, 0x0a
        /*008a*/ 	.short	(.L_23 - .L_22)
	.align		4
.L_22:
        /*008c*/ 	.word	index@(.nv.constant0._Z16wmma_gemm_kernelPK6__halfS1_Pfiii)
        /*0090*/ 	.short	0x0380
        /*0092*/ 	.short	0x0024


	//----- nvinfo : EIATTR_SW_WAR
	.align		4
.L_23:
        /*0094*/ 	.byte	0x04, 0x36
        /*0096*/ 	.short	(.L_25 - .L_24)
.L_24:
        /*0098*/ 	.word	0x00000008
.L_25:


//--------------------- .nv.callgraph             --------------------------
	.section	.nv.callgraph,"",@"SHT_CUDA_CALLGRAPH"
	.align	4
	.sectionentsize	8
	.align		4
        /*0000*/ 	.word	0x00000000
	.align		4
        /*0004*/ 	.word	0xffffffff
	.align		4
        /*0008*/ 	.word	0x00000000
	.align		4
        /*000c*/ 	.word	0xfffffffe
	.align		4
        /*0010*/ 	.word	0x00000000
	.align		4
        /*0014*/ 	.word	0xfffffffd
	.align		4
        /*0018*/ 	.word	0x00000000
	.align		4
        /*001c*/ 	.word	0xfffffffc


//--------------------- .text._Z16wmma_gemm_kernelPK6__halfS1_Pfiii --------------------------
	.section	.text._Z16wmma_gemm_kernelPK6__halfS1_Pfiii,"ax",@progbits
	.align	128
        .global         _Z16wmma_gemm_kernelPK6__halfS1_Pfiii
        .type           _Z16wmma_gemm_kernelPK6__halfS1_Pfiii,@function
        .size           _Z16wmma_gemm_kernelPK6__halfS1_Pfiii,(.L_x_5 - _Z16wmma_gemm_kernelPK6__halfS1_Pfiii)
        .other          _Z16wmma_gemm_kernelPK6__halfS1_Pfiii,@"STO_CUDA_ENTRY STV_DEFAULT"
_Z16wmma_gemm_kernelPK6__halfS1_Pfiii:
.text._Z16wmma_gemm_kernelPK6__halfS1_Pfiii:
[----:B------:R-:W-:Y:S01]  /*0000*/  LDC R1, c[0x0][0x37c] ;  /* 0x0000df00ff017b82 */ /* 0x000fe20000000800 */
[----:B------:R-:W0:Y:S07]  /*0010*/  LDCU UR26, c[0x0][0x3a0] ;  /* 0x00007400ff1a77ac */ /* 0x000e2e0008000800 */
[----:B------:R-:W1:Y:S01]  /*0020*/  S2UR UR24, SR_CTAID.Y ;  /* 0x00000000001879c3 */ /* 0x000e620000002600 */
[----:B------:R-:W-:Y:S02]  /*0030*/  CS2R R10, SRZ ;  /* 0x00000000000a7805 */ /* 0x000fe4000001ff00 */
[----:B------:R-:W-:-:S02]  /*0040*/  CS2R R8, SRZ ;  /* 0x0000000000087805 */ /* 0x000fc4000001ff00 */
[----:B------:R-:W-:Y:S02]  /*0050*/  CS2R R6, SRZ ;  /* 0x0000000000067805 */ /* 0x000fe4000001ff00 */
[----:B------:R-:W-:Y:S01]  /*0060*/  CS2R R4, SRZ ;  /* 0x0000000000047805 */ /* 0x000fe2000001ff00 */
[----:B------:R-:W2:Y:S01]  /*0070*/  LDCU.64 UR14, c[0x0][0x358] ;  /* 0x00006b00ff0e77ac */ /* 0x000ea20008000a00 */
[----:B0-----:R-:W-:-:S09]  /*0080*/  UISETP.GE.AND UP0, UPT, UR26, 0x1, UPT ;  /* 0x000000011a00788c */ /* 0x001fd2000bf06270 */
[----:B------:R-:W-:Y:S05]  /*0090*/  BRA.U !UP0, `(.L_x_0) ;  /* 0x0000000d08307547 */ /* 0x000fea000b800000 */
[----:B------:R-:W-:Y:S01]  /*00a0*/  UISETP.GE.U32.AND UP1, UPT, UR26, 0x31, UPT ;  /* 0x000000311a00788c */ /* 0x000fe2000bf26070 */
[----:B------:R-:W-:Y:S01]  /*00b0*/  IMAD.MOV.U32 R11, RZ, RZ, RZ ;  /* 0x000000ffff0b7224 */ /* 0x000fe200078e00ff */
[----:B------:R-:W-:Y:S02]  /*00c0*/  UIADD3 UR4, UPT, UPT, UR26, -0x1, URZ ;  /* 0xffffffff1a047890 */ /* 0x000fe4000fffe0ff */
[----:B------:R-:W-:Y:S02]  /*00d0*/  UIADD3 UR5, UPT, UPT, UR26, -0x1, URZ ;  /* 0xffffffff1a057890 */ /* 0x000fe4000fffe0ff */
[----:B------:R-:W-:Y:S02]  /*00e0*/  ULEA.HI UR4, UR4, 0x1, URZ, 0x1c ;  /* 0x0000000104047891 */ /* 0x000fe4000f8fe0ff */
[----:B------:R-:W-:Y:S02]  /*00f0*/  ULEA.HI UR5, UR5, 0x1, URZ, 0x1c ;  /* 0x0000000105057891 */ /* 0x000fe4000f8fe0ff */
[----:B------:R-:W-:-:S03]  /*0100*/  ULOP3.LUT UR12, UR4, 0x3, URZ, 0xc0, !UPT ;  /* 0x00000003040c7892 */ /* 0x000fc6000f8ec0ff */
[----:B------:R-:W-:Y:S01]  /*0110*/  UMOV UR4, URZ ;  /* 0x000000ff00047c82 */ /* 0x000fe20008000000 */
[----:B------:R-:W-:Y:S01]  /*0120*/  UISETP.NE.AND UP0, UPT, UR12, URZ, UPT ;  /* 0x000000ff0c00728c */ /* 0x000fe2000bf05270 */
[----:B------:R-:W-:Y:S10]  /*0130*/  BRA.U !UP1, `(.L_x_1) ;  /* 0x0000000909387547 */ /* 0x000ff4000b800000 */
[----:B------:R-:W0:Y:S01]  /*0140*/  S2R R17, SR_LANEID ;  /* 0x0000000000117919 */ /* 0x000e220000000000 */
[----:B------:R-:W3:Y:S01]  /*0150*/  LDCU UR27, c[0x0][0x39c] ;  /* 0x00007380ff1b77ac */ /* 0x000ee20008000800 */
[----:B------:R-:W4:Y:S01]  /*0160*/  S2UR UR8, SR_CTAID.X ;  /* 0x00000000000879c3 */ /* 0x000f220000002500 */
[----:B------:R-:W-:Y:S01]  /*0170*/  IMAD.MOV.U32 R3, RZ, RZ, RZ ;  /* 0x000000ffff037224 */ /* 0x000fe200078e00ff */
[----:B------:R-:W-:Y:S01]  /*0180*/  CS2R R10, SRZ ;  /* 0x00000000000a7805 */ /* 0x000fe2000001ff00 */
[----:B------:R-:W5:Y:S01]  /*0190*/  LDCU.64 UR16, c[0x0][0x380] ;  /* 0x00007000ff1077ac */ /* 0x000f620008000a00 */
[----:B------:R-:W-:Y:S02]  /*01a0*/  CS2R R8, SRZ ;  /* 0x0000000000087805 */ /* 0x000fe4000001ff00 */
[----:B------:R-:W-:Y:S01]  /*01b0*/  CS2R R6, SRZ ;  /* 0x0000000000067805 */ /* 0x000fe2000001ff00 */
[----:B-1----:R-:W-:Y:S02]  /*01c0*/  USHF.L.U32 UR4, UR24, 0x4, URZ ;  /* 0x0000000418047899 */ /* 0x002fe400080006ff */
[----:B------:R-:W-:-:S02]  /*01d0*/  ULOP3.LUT UR7, UR5, 0x1ffffffc, URZ, 0xc0, !UPT ;  /* 0x1ffffffc05077892 */ /* 0x000fc4000f8ec0ff */
[----:B------:R-:W-:Y:S02]  /*01e0*/  USHF.R.U32.HI UR5, URZ, 0x1, UR26 ;  /* 0x00000001ff057899 */ /* 0x000fe4000801161a */
[----:B------:R-:W-:Y:S01]  /*01f0*/  UIMAD UR6, UR4, UR26, URZ ;  /* 0x0000001a040672a4 */ /* 0x000fe2000f8e02ff */
[----:B------:R-:W1:Y:S01]  /*0200*/  LDCU.64 UR18, c[0x0][0x388] ;  /* 0x00007100ff1277ac */ /* 0x000e620008000a00 */
[----:B---3--:R-:W-:Y:S02]  /*0210*/  USHF.R.U32.HI UR4, URZ, 0x1, UR27 ;  /* 0x00000001ff047899 */ /* 0x008fe4000801161b */
[----:B------:R-:W-:Y:S02]  /*0220*/  UIMAD UR13, UR27, 0x30, URZ ;  /* 0x000000301b0d78a4 */ /* 0x000fe4000f8e02ff */
[----:B------:R-:W-:Y:S02]  /*0230*/  USHF.L.U32 UR20, UR27, 0x5, URZ ;  /* 0x000000051b147899 */ /* 0x000fe400080006ff */
[----:B------:R-:W-:-:S02]  /*0240*/  USHF.L.U32 UR21, UR27, 0x4, URZ ;  /* 0x000000041b157899 */ /* 0x000fc400080006ff */
[----:B------:R-:W-:Y:S02]  /*0250*/  UIADD3 UR7, UPT, UPT, -UR7, URZ, URZ ;  /* 0x000000ff07077290 */ /* 0x000fe4000fffe1ff */
[----:B----4-:R-:W-:Y:S01]  /*0260*/  USHF.L.U32 UR8, UR8, 0x4, URZ ;  /* 0x0000000408087899 */ /* 0x010fe200080006ff */
[----:B0-----:R-:W-:Y:S02]  /*0270*/  LOP3.LUT R2, R17, 0x3, RZ, 0xc0, !PT ;  /* 0x0000000311027812 */ /* 0x001fe400078ec0ff */
[----:B------:R-:W-:-:S05]  /*0280*/  SHF.R.U32.HI R17, RZ, 0x2, R17 ;  /* 0x00000002ff117819 */ /* 0x000fca0000011611 */
[----:B------:R-:W-:-:S04]  /*0290*/  IMAD.WIDE.U32 R4, R17, UR5, R2 ;  /* 0x0000000511047c25 */ /* 0x000fc8000f8e0002 */
[----:B------:R-:W-:Y:S01]  /*02a0*/  IMAD.WIDE.U32 R16, R17, UR4, R2 ;  /* 0x0000000411107c25 */ /* 0x000fe2000f8e0002 */
[----:B-----5:R-:W-:Y:S01]  /*02b0*/  UIMAD.WIDE.U32 UR4, UR6, 0x2, UR16 ;  /* 0x00000002060478a5 */ /* 0x020fe2000f8e0010 */
[C---:B------:R-:W-:Y:S02]  /*02c0*/  SHF.L.U64.HI R0, R4.reuse, 0x2, R5 ;  /* 0x0000000204007819 */ /* 0x040fe40000010205 */
[----:B------:R-:W-:Y:S01]  /*02d0*/  IMAD.SHL.U32 R2, R4, 0x4, RZ ;  /* 0x0000000404027824 */ /* 0x000fe200078e00ff */
[----:B------:R-:W-:Y:S01]  /*02e0*/  UIADD3 UR25, UP1, UPT, UR4, 0x40, URZ ;  /* 0x0000004004197890 */ /* 0x000fe2000ff3e0ff */
[C---:B------:R-:W-:Y:S01]  /*02f0*/  SHF.L.U64.HI R3, R16.reuse, 0x2, R17 ;  /* 0x0000000210037819 */ /* 0x040fe20000010211 */
[----:B------:R-:W-:Y:S01]  /*0300*/  IMAD.SHL.U32 R16, R16, 0x4, RZ ;  /* 0x0000000410107824 */ /* 0x000fe200078e00ff */
[----:B------:R-:W-:Y:S01]  /*0310*/  CS2R R4, SRZ ;  /* 0x0000000000047805 */ /* 0x000fe2000001ff00 */
[----:B------:R-:W-:Y:S01]  /*0320*/  UIADD3.X UR11, UPT, UPT, URZ, UR5, URZ, UP1, !UPT ;  /* 0x00000005ff0b7290 */ /* 0x000fe20008ffe4ff */
[----:B------:R-:W-:-:S02]  /*0330*/  UMOV UR4, URZ ;  /* 0x000000ff00047c82 */ /* 0x000fc40008000000 */
[----:B-1----:R-:W-:-:S09]  /*0340*/  UMOV UR5, URZ ;  /* 0x000000ff00057c82 */ /* 0x002fd20008000000 */
.L_x_2:
[----:B------:R-:W-:Y:S01]  /*0350*/  UIADD3 UR9, UP1, UPT, UR8, UR5, URZ ;  /* 0x0000000508097290 */ /* 0x000fe2000ff3e0ff */
[----:B------:R-:W-:-:S03]  /*0360*/  IMAD.U32 R27, RZ, RZ, UR27 ;  /* 0x0000001bff1b7e24 */ /* 0x000fc6000f8e00ff */
[----:B------:R-:W-:Y:S02]  /*0370*/  ULEA.HI.X.SX32 UR10, UR5, URZ, 0x1, UP1 ;  /* 0x000000ff050a7291 */ /* 0x000fe400088f0eff */
[----:B------:R-:W-:-:S04]  /*0380*/  ULEA UR22, UP1, UR9, UR18, 0x1 ;  /* 0x0000001209167291 */ /* 0x000fc8000f8208ff */
[----:B------:R-:W-:Y:S02]  /*0390*/  ULEA.HI.X UR9, UR9, UR19, UR10, 0x1, UP1 ;  /* 0x0000001309097291 */ /* 0x000fe400088f0c0a */
[----:B------:R-:W-:-:S04]  /*03a0*/  IADD3 R24, P0, PT, R16, UR22, RZ ;  /* 0x0000001610187c10 */ /* 0x000fc8000ff1e0ff */
[----:B------:R-:W-:-:S03]  /*03b0*/  IADD3.X R25, PT, PT, R3, UR9, RZ, P0, !PT ;  /* 0x0000000903197c10 */ /* 0x000fc600087fe4ff */
[----:B------:R-:W-:Y:S02]  /*03c0*/  IMAD.WIDE.U32 R26, R27, 0x10, R24 ;  /* 0x000000101b1a7825 */ /* 0x000fe400078e0018 */
[----:B--2---:R-:W2:Y:S04]  /*03d0*/  LDG.E R22, desc[UR14][R24.64] ;  /* 0x0000000e18167981 */ /* 0x004ea8000c1e1900 */
[----:B------:R-:W3:Y:S01]  /*03e0*/  LDG.E R23, desc[UR14][R26.64] ;  /* 0x0000000e1a177981 */ /* 0x000ee2000c1e1900 */
[----:B------:R-:W-:-:S03]  /*03f0*/  UIMAD.WIDE.U32 UR22, UR6, 0x2, UR16 ;  /* 0x00000002061678a5 */ /* 0x000fc6000f8e0010 */
[----:B------:R-:W4:Y:S03]  /*0400*/  LDG.E R28, desc[UR14][R26.64+0x10] ;  /* 0x0000100e1a1c7981 */ /* 0x000f26000c1e1900 */
[----:B------:R-:W-:Y:S01]  /*0410*/  IADD3 R18, P0, PT, R2, UR22, RZ ;  /* 0x0000001602127c10 */ /* 0x000fe2000ff1e0ff */
[----:B------:R0:W5:Y:S01]  /*0420*/  LDG.E R17, desc[UR14][R24.64+0x10] ;  /* 0x0000100e18117981 */ /* 0x000162000c1e1900 */
[----:B------:R-:W-:Y:S02]  /*0430*/  IMAD.U32 R21, RZ, RZ, UR26 ;  /* 0x0000001aff157e24 */ /* 0x000fe4000f8e00ff */
[----:B------:R-:W-:-:S03]  /*0440*/  IADD3.X R19, PT, PT, R0, UR23, RZ, P0, !PT ;  /* 0x0000001700137c10 */ /* 0x000fc600087fe4ff */
[----:B------:R-:W-:Y:S02]  /*0450*/  IMAD.WIDE.U32 R20, R21, 0x10, R18 ;  /* 0x0000001015147825 */ /* 0x000fe400078e0012 */
[----:B------:R-:W5:Y:S04]  /*0460*/  LDG.E R12, desc[UR14][R18.64] ;  /* 0x0000000e120c7981 */ /* 0x000f68000c1e1900 */
[----:B------:R4:W5:Y:S04]  /*0470*/  LDG.E R14, desc[UR14][R18.64+0x10] ;  /* 0x0000100e120e7981 */ /* 0x000968000c1e1900 */
[----:B------:R-:W5:Y:S04]  /*0480*/  LDG.E R13, desc[UR14][R20.64] ;  /* 0x0000000e140d7981 */ /* 0x000f68000c1e1900 */
[----:B------:R-:W5:Y:S01]  /*0490*/  LDG.E R15, desc[UR14][R20.64+0x10] ;  /* 0x0000100e140f7981 */ /* 0x000f62000c1e1900 */
[----:B------:R-:W-:-:S04]  /*04a0*/  UIADD3 UR9, UP1, UPT, UR8, UR21, URZ ;  /* 0x0000001508097290 */ /* 0x000fc8000ff3e0ff */
[----:B------:R-:W-:Y:S02]  /*04b0*/  ULEA.HI.X.SX32 UR10, UR21, URZ, 0x1, UP1 ;  /* 0x000000ff150a7291 */ /* 0x000fe400088f0eff */
[----:B------:R-:W-:-:S04]  /*04c0*/  ULEA UR22, UP1, UR9, UR18, 0x1 ;  /* 0x0000001209167291 */ /* 0x000fc8000f8208ff */
[----:B------:R-:W-:Y:S02]  /*04d0*/  ULEA.HI.X UR9, UR9, UR19, UR10, 0x1, UP1 ;  /* 0x0000001309097291 */ /* 0x000fe400088f0c0a */
[----:B0-----:R-:W-:Y:S01]  /*04e0*/  IADD3 R24, P0, PT, R16, UR22, RZ ;  /* 0x0000001610187c10 */ /* 0x001fe2000ff1e0ff */
[----:B------:R-:W-:-:S03]  /*04f0*/  IMAD.U32 R29, RZ, RZ, UR27 ;  /* 0x0000001bff1d7e24 */ /* 0x000fc6000f8e00ff */
[----:B------:R-:W-:-:S05]  /*0500*/  IADD3.X R25, PT, PT, R3, UR9, RZ, P0, !PT ;  /* 0x0000000903197c10 */ /* 0x000fca00087fe4ff */
[----:B------:R-:W5:Y:S01]  /*0510*/  LDG.E R20, desc[UR14][R24.64] ;  /* 0x0000000e18147981 */ /* 0x000f62000c1e1900 */
[----:B------:R-:W-:-:S04]  /*0520*/  IADD3 R26, P0, PT, R2, UR25, RZ ;  /* 0x00000019021a7c10 */ /* 0x000fc8000ff1e0ff */
[----:B------:R-:W-:Y:S01]  /*0530*/  IADD3.X R27, PT, PT, R0, UR11, RZ, P0, !PT ;  /* 0x0000000b001b7c10 */ /* 0x000fe200087fe4ff */
[----:B--2---:R-:W-:Y:S04]  /*0540*/  MOVM.16.MT88 R22, R22 ;  /* 0x000000001616723a */ /* 0x004fe80000000000 */
[----:B---3--:R-:W0:Y:S04]  /*0550*/  MOVM.16.MT88 R23, R23 ;  /* 0x000000001717723a */ /* 0x008e280000000000 */
[----:B----4-:R1:W-:Y:S04]  /*0560*/  MOVM.16.MT88 R19, R28 ;  /* 0x000000001c13723a */ /* 0x0103e80000000000 */
[----:B-----5:R2:W3:Y:S01]  /*0570*/  MOVM.16.MT88 R18, R17 ;  /* 0x000000001112723a */ /* 0x0204e20000000000 */
[----:B-1----:R-:W-:-:S03]  /*0580*/  IMAD.WIDE.U32 R28, R29, 0x10, R24 ;  /* 0x000000101d1c7825 */ /* 0x002fc600078e0018 */
[----:B------:R-:W4:Y:S04]  /*0590*/  LDG.E R24, desc[UR14][R24.64+0x10] ;  /* 0x0000100e18187981 */ /* 0x000f28000c1e1900 */
[----:B--2---:R-:W2:Y:S04]  /*05a0*/  LDG.E R17, desc[UR14][R28.64] ;  /* 0x0000000e1c117981 */ /* 0x004ea8000c1e1900 */
[----:B------:R1:W5:Y:S01]  /*05b0*/  LDG.E R21, desc[UR14][R28.64+0x10] ;  /* 0x0000100e1c157981 */ /* 0x000362000c1e1900 */
[----:B0-----:R-:W-:Y:S01]  /*05c0*/  HMMA.16816.F32 R4, R12, R22, R4 ;  /* 0x000000160c04723c */ /* 0x001fe20000001804 */
[----:B------:R-:W-:-:S04]  /*05d0*/  IMAD.U32 R23, RZ, RZ, UR26 ;  /* 0x0000001aff177e24 */ /* 0x000fc8000f8e00ff */
[----:B-1----:R-:W-:-:S03]  /*05e0*/  IMAD.WIDE.U32 R28, R23, 0x10, R26 ;  /* 0x00000010171c7825 */ /* 0x002fc600078e001a */
[----:B---3--:R-:W-:Y:S01]  /*05f0*/  HMMA.16816.F32 R8, R12, R18, R8 ;  /* 0x000000120c08723c */ /* 0x008fe20000001808 */
[----:B------:R-:W3:Y:S04]  /*0600*/  LDG.E R12, desc[UR14][R26.64+-0x20] ;  /* 0xffffe00e1a0c7981 */ /* 0x000ee8000c1e1900 */
[----:B------:R-:W3:Y:S04]  /*0610*/  LDG.E R14, desc[UR14][R26.64+-0x10] ;  /* 0xfffff00e1a0e7981 */ /* 0x000ee8000c1e1900 */
[----:B------:R-:W3:Y:S04]  /*0620*/  LDG.E R13, desc[UR14][R28.64+-0x20] ;  /* 0xffffe00e1c0d7981 */ /* 0x000ee8000c1e1900 */
[----:B------:R-:W3:Y:S04]  /*0630*/  LDG.E R15, desc[UR14][R28.64+-0x10] ;  /* 0xfffff00e1c0f7981 */ /* 0x000ee8000c1e1900 */
[----:B------:R-:W-:Y:S01]  /*0640*/  MOVM.16.MT88 R22, R20 ;  /* 0x000000001416723a */ /* 0x000fe20000000000 */
[----:B------:R-:W-:-:S04]  /*0650*/  UIADD3 UR9, UP1, UPT, UR8, UR20, URZ ;  /* 0x0000001408097290 */ /* 0x000fc8000ff3e0ff */
[----:B------:R-:W-:Y:S02]  /*0660*/  ULEA.HI.X.SX32 UR10, UR20, URZ, 0x1, UP1 ;  /* 0x000000ff140a7291 */ /* 0x000fe400088f0eff */
[----:B------:R-:W-:-:S04]  /*0670*/  ULEA UR22, UP1, UR9, UR18, 0x1 ;  /* 0x0000001209167291 */ /* 0x000fc8000f8208ff */
[----:B------:R-:W-:Y:S01]  /*0680*/  ULEA.HI.X UR9, UR9, UR19, UR10, 0x1, UP1 ;  /* 0x0000001309097291 */ /* 0x000fe200088f0c0a */
[----:B------:R-:W-:Y:S01]  /*0690*/  IMAD.U32 R25, RZ, RZ, UR27 ;  /* 0x0000001bff197e24 */ /* 0x000fe2000f8e00ff */
[----:B--2---:R-:W3:Y:S04]  /*06a0*/  MOVM.16.MT88 R23, R17 ;  /* 0x000000001117723a */ /* 0x004ee80000000000 */
[----:B----4-:R0:W-:Y:S04]  /*06b0*/  MOVM.16.MT88 R18, R24 ;  /* 0x000000001812723a */ /* 0x0101e80000000000 */
[----:B-----5:R-:W1:Y:S01]  /*06c0*/  MOVM.16.MT88 R19, R21 ;  /* 0x000000001513723a */ /* 0x020e620000000000 */
[----:B---3--:R-:W-:Y:S01]  /*06d0*/  HMMA.16816.F32 R4, R12, R22, R4 ;  /* 0x000000160c04723c */ /* 0x008fe20000001804 */
[----:B------:R-:W-:-:S04]  /*06e0*/  IADD3 R22, P0, PT, R16, UR22, RZ ;  /* 0x0000001610167c10 */ /* 0x000fc8000ff1e0ff */
[----:B------:R-:W-:-:S03]  /*06f0*/  IADD3.X R23, PT, PT, R3, UR9, RZ, P0, !PT ;  /* 0x0000000903177c10 */ /* 0x000fc600087fe4ff */
[----:B0-----:R-:W-:Y:S01]  /*0700*/  IMAD.WIDE.U32 R24, R25, 0x10, R22 ;  /* 0x0000001019187825 */ /* 0x001fe200078e0016 */
[----:B-1----:R-:W-:Y:S01]  /*0710*/  HMMA.16816.F32 R8, R12, R18, R8 ;  /* 0x000000120c08723c */ /* 0x002fe20000001808 */
[----:B------:R-:W2:Y:S04]  /*0720*/  LDG.E R17, desc[UR14][R22.64] ;  /* 0x0000000e16117981 */ /* 0x000ea8000c1e1900 */
[----:B------:R-:W3:Y:S04]  /*0730*/  LDG.E R18, desc[UR14][R24.64] ;  /* 0x0000000e18127981 */ /* 0x000ee8000c1e1900 */
[----:B------:R-:W4:Y:S04]  /*0740*/  LDG.E R19, desc[UR14][R24.64+0x10] ;  /* 0x0000100e18137981 */ /* 0x000f28000c1e1900 */
[----:B------:R-:W5:Y:S04]  /*0750*/  LDG.E R22, desc[UR14][R22.64+0x10] ;  /* 0x0000100e16167981 */ /* 0x000f68000c1e1900 */
[----:B------:R-:W5:Y:S04]  /*0760*/  LDG.E R12, desc[UR14][R26.64] ;  /* 0x0000000e1a0c7981 */ /* 0x000f68000c1e1900 */
[----:B------:R-:W5:Y:S04]  /*0770*/  LDG.E R14, desc[UR14][R26.64+0x10] ;  /* 0x0000100e1a0e7981 */ /* 0x000f68000c1e1900 */
[----:B------:R-:W5:Y:S04]  /*0780*/  LDG.E R13, desc[UR14][R28.64] ;  /* 0x0000000e1c0d7981 */ /* 0x000f68000c1e1900 */
[----:B------:R-:W5:Y:S01]  /*0790*/  LDG.E R15, desc[UR14][R28.64+0x10] ;  /* 0x0000100e1c0f7981 */ /* 0x000f62000c1e1900 */
[----:B------:R-:W-:-:S04]  /*07a0*/  UIADD3 UR9, UP1, UPT, UR8, UR13, URZ ;  /* 0x0000000d08097290 */ /* 0x000fc8000ff3e0ff */
[----:B------:R-:W-:Y:S02]  /*07b0*/  ULEA.HI.X.SX32 UR10, UR13, URZ, 0x1, UP1 ;  /* 0x000000ff0d0a7291 */ /* 0x000fe400088f0eff */
[----:B------:R-:W-:-:S04]  /*07c0*/  ULEA UR22, UP1, UR9, UR18, 0x1 ;  /* 0x0000001209167291 */ /* 0x000fc8000f8208ff */
[----:B------:R-:W-:Y:S01]  /*07d0*/  ULEA.HI.X UR9, UR9, UR19, UR10, 0x1, UP1 ;  /* 0x0000001309097291 */ /* 0x000fe200088f0c0a */
[----:B--2---:R0:W-:Y:S04]  /*07e0*/  MOVM.16.MT88 R20, R17 ;  /* 0x000000001114723a */ /* 0x0041e80000000000 */
[----:B---3--:R-:W1:Y:S04]  /*07f0*/  MOVM.16.MT88 R21, R18 ;  /* 0x000000001215723a */ /* 0x008e680000000000 */
[----:B----4-:R-:W-:Y:S04]  /*0800*/  MOVM.16.MT88 R19, R19 ;  /* 0x000000001313723a */ /* 0x010fe80000000000 */
[----:B-----5:R-:W2:Y:S01]  /*0810*/  MOVM.16.MT88 R18, R22 ;  /* 0x000000001612723a */ /* 0x020ea20000000000 */
[----:B0-----:R-:W-:Y:S01]  /*0820*/  IMAD.U32 R17, RZ, RZ, UR27 ;  /* 0x0000001bff117e24 */ /* 0x001fe2000f8e00ff */
[----:B-1----:R-:W-:Y:S01]  /*0830*/  HMMA.16816.F32 R4, R12, R20, R4 ;  /* 0x000000140c04723c */ /* 0x002fe20000001804 */
[----:B------:R-:W-:-:S04]  /*0840*/  IADD3 R20, P0, PT, R16, UR22, RZ ;  /* 0x0000001610147c10 */ /* 0x000fc8000ff1e0ff */
[----:B------:R-:W-:-:S03]  /*0850*/  IADD3.X R21, PT, PT, R3, UR9, RZ, P0, !PT ;  /* 0x0000000903157c10 */ /* 0x000fc600087fe4ff */
[----:B--2---:R-:W-:Y:S01]  /*0860*/  HMMA.16816.F32 R8, R12, R18, R8 ;  /* 0x000000120c08723c */ /* 0x004fe20000001808 */
[----:B------:R-:W2:Y:S01]  /*0870*/  LDG.E R12, desc[UR14][R26.64+0x20] ;  /* 0x0000200e1a0c7981 */ /* 0x000ea2000c1e1900 */
[----:B------:R-:W-:-:S03]  /*0880*/  IMAD.WIDE.U32 R18, R17, 0x10, R20 ;  /* 0x0000001011127825 */ /* 0x000fc600078e0014 */
[----:B------:R-:W3:Y:S04]  /*0890*/  LDG.E R22, desc[UR14][R20.64] ;  /* 0x0000000e14167981 */ /* 0x000ee8000c1e1900 */
[----:B------:R-:W4:Y:S04]  /*08a0*/  LDG.E R23, desc[UR14][R18.64] ;  /* 0x0000000e12177981 */ /* 0x000f28000c1e1900 */
[----:B------:R-:W5:Y:S04]  /*08b0*/  LDG.E R24, desc[UR14][R20.64+0x10] ;  /* 0x0000100e14187981 */ /* 0x000f68000c1e1900 */
[----:B------:R-:W2:Y:S04]  /*08c0*/  LDG.E R25, desc[UR14][R18.64+0x10] ;  /* 0x0000100e12197981 */ /* 0x000ea8000c1e1900 */
[----:B------:R-:W2:Y:S04]  /*08d0*/  LDG.E R14, desc[UR14][R26.64+0x30] ;  /* 0x0000300e1a0e7981 */ /* 0x000ea8000c1e1900 */
[----:B------:R-:W2:Y:S04]  /*08e0*/  LDG.E R13, desc[UR14][R28.64+0x20] ;  /* 0x0000200e1c0d7981 */ /* 0x000ea8000c1e1900 */
[----:B------:R-:W2:Y:S01]  /*08f0*/  LDG.E R15, desc[UR14][R28.64+0x30] ;  /* 0x0000300e1c0f7981 */ /* 0x000ea2000c1e1900 */
[----:B------:R-:W-:-:S02]  /*0900*/  UIADD3 UR25, UP1, UPT, UR25, 0x80, URZ ;  /* 0x0000008019197890 */ /* 0x000fc4000ff3e0ff */
[----:B------:R-:W-:Y:S02]  /*0910*/  UIADD3 UR7, UPT, UPT, UR7, 0x4, URZ ;  /* 0x0000000407077890 */ /* 0x000fe4000fffe0ff */
[----:B------:R-:W-:Y:S02]  /*0920*/  UIADD3.X UR11, UPT, UPT, URZ, UR11, URZ, UP1, !UPT ;  /* 0x0000000bff0b7290 */ /* 0x000fe40008ffe4ff */
[----:B------:R-:W-:Y:S02]  /*0930*/  UISETP.NE.AND UP1, UPT, UR7, URZ, UPT ;  /* 0x000000ff0700728c */ /* 0x000fe4000bf25270 */
[----:B------:R-:W-:Y:S02]  /*0940*/  UIADD3 UR4, UPT, UPT, UR4, 0x40, URZ ;  /* 0x0000004004047890 */ /* 0x000fe4000fffe0ff */
[----:B------:R-:W-:Y:S02]  /*0950*/  UIADD3 UR6, UPT, UPT, UR6, 0x40, URZ ;  /* 0x0000004006067890 */ /* 0x000fe4000fffe0ff */
[----:B------:R-:W-:-:S02]  /*0960*/  ULEA UR13, UR27, UR13, 0x6 ;  /* 0x0000000d1b0d7291 */ /* 0x000fc4000f8e30ff */
[----:B------:R-:W-:Y:S02]  /*0970*/  ULEA UR20, UR27, UR20, 0x6 ;  /* 0x000000141b147291 */ /* 0x000fe4000f8e30ff */
[----:B------:R-:W-:Y:S02]  /*0980*/  ULEA UR21, UR27, UR21, 0x6 ;  /* 0x000000151b157291 */ /* 0x000fe4000f8e30ff */
[----:B------:R-:W-:Y:S01]  /*0990*/  ULEA UR5, UR27, UR5, 0x6 ;  /* 0x000000051b057291 */ /* 0x000fe2000f8e30ff */
[----:B---3--:R-:W-:Y:S04]  /*09a0*/  MOVM.16.MT88 R22, R22 ;  /* 0x000000001616723a */ /* 0x008fe80000000000 */
[----:B----4-:R-:W0:Y:S04]  /*09b0*/  MOVM.16.MT88 R23, R23 ;  /* 0x000000001717723a */ /* 0x010e280000000000 */
[----:B-----5:R-:W-:Y:S04]  /*09c0*/  MOVM.16.MT88 R24, R24 ;  /* 0x000000001818723a */ /* 0x020fe80000000000 */
[----:B--2---:R-:W1:Y:S01]  /*09d0*/  MOVM.16.MT88 R25, R25 ;  /* 0x000000001919723a */ /* 0x004e620000000000 */
[C---:B0-----:R-:W-:Y:S08]  /*09e0*/  HMMA.16816.F32 R4, R12.reuse, R22, R4 ;  /* 0x000000160c04723c */ /* 0x041ff00000001804 */
[----:B-1----:R-:W-:Y:S01]  /*09f0*/  HMMA.16816.F32 R8, R12, R24, R8 ;  /* 0x000000180c08723c */ /* 0x002fe20000001808 */
[----:B------:R-:W-:-:S04]  /*0a00*/  NOP ;  /* 0x0000000000007918 */ /* 0x000fc80000000000 */
[----:B------:R-:W-:-:S15]  /*0a10*/  BRA.U UP1, `(.L_x_2) ;  /* 0xfffffff9014c7547 */ /* 0x000fde000b83ffff */
.L_x_1:
[----:B------:R-:W-:Y:S05]  /*0a20*/  BRA.U !UP0, `(.L_x_0) ;  /* 0x0000000108cc7547 */ /* 0x000fea000b800000 */
[----:B------:R-:W0:Y:S01]  /*0a30*/  S2R R0, SR_LANEID ;  /* 0x0000000000007919 */ /* 0x000e220000000000 */
[----:B------:R-:W3:Y:S01]  /*0a40*/  LDCU UR13, c[0x0][0x39c] ;  /* 0x00007380ff0d77ac */ /* 0x000ee20008000800 */
[----:B------:R-:W-:Y:S01]  /*0a50*/  IMAD.MOV.U32 R3, RZ, RZ, RZ ;  /* 0x000000ffff037224 */ /* 0x000fe200078e00ff */
[----:B------:R-:W-:Y:S01]  /*0a60*/  UIADD3 UR6, UPT, UPT, -UR12, URZ, URZ ;  /* 0x000000ff0c067290 */ /* 0x000fe2000fffe1ff */
[----:B------:R-:W4:Y:S01]  /*0a70*/  S2UR UR12, SR_CTAID.X ;  /* 0x00000000000c79c3 */ /* 0x000f220000002500 */
[----:B------:R-:W-:Y:S02]  /*0a80*/  USHF.R.U32.HI UR7, URZ, 0x1, UR26 ;  /* 0x00000001ff077899 */ /* 0x000fe4000801161a */
[----:B-1----:R-:W-:Y:S01]  /*0a90*/  UIMAD UR5, UR24, UR26, URZ ;  /* 0x0000001a180572a4 */ /* 0x002fe2000f8e02ff */
[----:B------:R-:W1:Y:S01]  /*0aa0*/  LDCU.64 UR16, c[0x0][0x380] ;  /* 0x00007000ff1077ac */ /* 0x000e620008000a00 */
[----:B------:R-:W0:Y:S01]  /*0ab0*/  LDCU.64 UR18, c[0x0][0x388] ;  /* 0x00007100ff1277ac */ /* 0x000e220008000a00 */
[----:B---3--:R-:W-:-:S02]  /*0ac0*/  USHF.R.U32.HI UR9, URZ, 0x1, UR13 ;  /* 0x00000001ff097899 */ /* 0x008fc4000801160d */
[----:B------:R-:W-:Y:S02]  /*0ad0*/  UIMAD UR8, UR4, UR13, URZ ;  /* 0x0000000d040872a4 */ /* 0x000fe4000f8e02ff */
[----:B------:R-:W-:Y:S01]  /*0ae0*/  ULEA UR4, UR5, UR4, 0x4 ;  /* 0x0000000405047291 */ /* 0x000fe2000f8e20ff */
[----:B0-----:R-:W-:Y:S02]  /*0af0*/  LOP3.LUT R2, R0, 0x3, RZ, 0xc0, !PT ;  /* 0x0000000300027812 */ /* 0x001fe400078ec0ff */
[----:B------:R-:W-:-:S05]  /*0b00*/  SHF.R.U32.HI R13, RZ, 0x2, R0 ;  /* 0x00000002ff0d7819 */ /* 0x000fca0000011600 */
[----:B------:R-:W-:-:S04]  /*0b10*/  IMAD.WIDE.U32 R24, R13, UR7, R2 ;  /* 0x000000070d187c25 */ /* 0x000fc8000f8e0002 */
[----:B------:R-:W-:Y:S01]  /*0b20*/  IMAD.WIDE.U32 R2, R13, UR9, R2 ;  /* 0x000000090d027c25 */ /* 0x000fe2000f8e0002 */
[----:B------:R-:W-:-:S04]  /*0b30*/  SHF.L.U64.HI R26, R24, 0x2, R25 ;  /* 0x00000002181a7819 */ /* 0x000fc80000010219 */
[----:B-1--4-:R-:W-:-:S07]  /*0b40*/  SHF.L.U64.HI R27, R2, 0x2, R3 ;  /* 0x00000002021b7819 */ /* 0x012fce0000010203 */
.L_x_3:
[----:B------:R-:W-:Y:S01]  /*0b50*/  ULEA UR5, UP0, UR12, UR8, 0x4 ;  /* 0x000000080c057291 */ /* 0x000fe2000f8020ff */
[----:B------:R-:W-:-:S03]  /*0b60*/  IMAD.U32 R17, RZ, RZ, UR13 ;  /* 0x0000000dff117e24 */ /* 0x000fc6000f8e00ff */
[----:B------:R-:W-:Y:S02]  /*0b70*/  ULEA.HI.X.SX32 UR7, UR8, URZ, 0x1, UP0 ;  /* 0x000000ff08077291 */ /* 0x000fe400080f0eff */
[----:B------:R-:W-:-:S04]  /*0b80*/  ULEA UR9, UP0, UR5, UR18, 0x1 ;  /* 0x0000001205097291 */ /* 0x000fc8000f8008ff */
[----:B------:R-:W-:Y:S02]  /*0b90*/  ULEA.HI.X UR5, UR5, UR19, UR7, 0x1, UP0 ;  /* 0x0000001305057291 */ /* 0x000fe400080f0c07 */
[----:B------:R-:W-:-:S04]  /*0ba0*/  LEA R28, P0, R2, UR9, 0x2 ;  /* 0x00000009021c7c11 */ /* 0x000fc8000f8010ff */
[----:B------:R-:W-:-:S03]  /*0bb0*/  IADD3.X R29, PT, PT, R27, UR5, RZ, P0, !PT ;  /* 0x000000051b1d7c10 */ /* 0x000fc600087fe4ff */
[----:B------:R-:W-:Y:S02]  /*0bc0*/  IMAD.WIDE.U32 R16, R17, 0x10, R28 ;  /* 0x0000001011107825 */ /* 0x000fe400078e001c */
[----:B--2---:R-:W2:Y:S04]  /*0bd0*/  LDG.E R0, desc[UR14][R28.64] ;  /* 0x0000000e1c007981 */ /* 0x004ea8000c1e1900 */
[----:B------:R-:W3:Y:S04]  /*0be0*/  LDG.E R22, desc[UR14][R28.64+0x10] ;  /* 0x0000100e1c167981 */ /* 0x000ee8000c1e1900 */
[----:B------:R-:W4:Y:S04]  /*0bf0*/  LDG.E R21, desc[UR14][R16.64] ;  /* 0x0000000e10157981 */ /* 0x000f28000c1e1900 */
[----:B------:R0:W5:Y:S01]  /*0c00*/  LDG.E R23, desc[UR14][R16.64+0x10] ;  /* 0x0000100e10177981 */ /* 0x000162000c1e1900 */
[----:B------:R-:W-:Y:S01]  /*0c10*/  UIMAD.WIDE.U32 UR10, UR4, 0x2, UR16 ;  /* 0x00000002040a78a5 */ /* 0x000fe2000f8e0010 */
[----:B------:R-:W-:-:S05]  /*0c20*/  IMAD.U32 R13, RZ, RZ, UR26 ;  /* 0x0000001aff0d7e24 */ /* 0x000fca000f8e00ff */
[----:B------:R-:W-:-:S04]  /*0c30*/  LEA R18, P0, R24, UR10, 0x2 ;  /* 0x0000000a18127c11 */ /* 0x000fc8000f8010ff */
[----:B------:R-:W-:-:S03]  /*0c40*/  IADD3.X R19, PT, PT, R26, UR11, RZ, P0, !PT ;  /* 0x0000000b1a137c10 */ /* 0x000fc600087fe4ff */
[----:B0-----:R-:W-:Y:S02]  /*0c50*/  IMAD.WIDE.U32 R16, R13, 0x10, R18 ;  /* 0x000000100d107825 */ /* 0x001fe400078e0012 */
[----:B------:R-:W5:Y:S04]  /*0c60*/  LDG.E R12, desc[UR14][R18.64] ;  /* 0x0000000e120c7981 */ /* 0x000f68000c1e1900 */
[----:B------:R-:W5:Y:S04]  /*0c70*/  LDG.E R14, desc[UR14][R18.64+0x10] ;  /* 0x0000100e120e7981 */ /* 0x000f68000c1e1900 */
[----:B------:R-:W5:Y:S04]  /*0c80*/  LDG.E R13, desc[UR14][R16.64] ;  /* 0x0000000e100d7981 */ /* 0x000f68000c1e1900 */
[----:B------:R-:W5:Y:S01]  /*0c90*/  LDG.E R15, desc[UR14][R16.64+0x10] ;  /* 0x0000100e100f7981 */ /* 0x000f62000c1e1900 */
[----:B------:R-:W-:-:S02]  /*0ca0*/  UIADD3 UR6, UPT, UPT, UR6, 0x1, URZ ;  /* 0x0000000106067890 */ /* 0x000fc4000fffe0ff */
[----:B------:R-:W-:Y:S02]  /*0cb0*/  UIADD3 UR4, UPT, UPT, UR4, 0x10, URZ ;  /* 0x0000001004047890 */ /* 0x000fe4000fffe0ff */
[----:B------:R-:W-:Y:S02]  /*0cc0*/  UISETP.NE.AND UP0, UPT, UR6, URZ, UPT ;  /* 0x000000ff0600728c */ /* 0x000fe4000bf05270 */
[----:B------:R-:W-:Y:S01]  /*0cd0*/  ULEA UR8, UR13, UR8, 0x4 ;  /* 0x000000080d087291 */ /* 0x000fe2000f8e20ff */
[----:B--2---:R-:W-:Y:S04]  /*0ce0*/  MOVM.16.MT88 R20, R0 ;  /* 0x000000000014723a */ /* 0x004fe80000000000 */
[----:B---3--:R-:W-:Y:S04]  /*0cf0*/  MOVM.16.MT88 R22, R22 ;  /* 0x000000001616723a */ /* 0x008fe80000000000 */
[----:B----4-:R-:W0:Y:S04]  /*0d00*/  MOVM.16.MT88 R21, R21 ;  /* 0x000000001515723a */ /* 0x010e280000000000 */
[----:B-----5:R-:W1:Y:S01]  /*0d10*/  MOVM.16.MT88 R23, R23 ;  /* 0x000000001717723a */ /* 0x020e620000000000 */
[C---:B0-----:R-:W-:Y:S08]  /*0d20*/  HMMA.16816.F32 R4, R12.reuse, R20, R4 ;  /* 0x000000140c04723c */ /* 0x041ff00000001804 */
[----:B-1----:R-:W-:Y:S01]  /*0d30*/  HMMA.16816.F32 R8, R12, R22, R8 ;  /* 0x000000160c08723c */ /* 0x002fe20000001808 */
[----:B------:R-:W-:-:S04]  /*0d40*/  NOP ;  /* 0x0000000000007918 */ /* 0x000fc80000000000 */
[----:B------:R-:W-:-:S15]  /*0d50*/  BRA.U UP0, `(.L_x_3) ;  /* 0xfffffffd007c7547 */ /* 0x000fde000b83ffff */
.L_x_0:
[----:B------:R-:W0:Y:S01]  /*0d60*/  S2R R12, SR_LANEID ;  /* 0x00000000000c7919 */ /* 0x000e220000000000 */
[----:B------:R-:W1:Y:S01]  /*0d70*/  LDC R13, c[0x0][0x39c] ;  /* 0x0000e700ff0d7b82 */ /* 0x000e620000000800 */
[----:B------:R-:W3:Y:S07]  /*0d80*/  S2R R15, SR_CTAID.X ;  /* 0x00000000000f7919 */ /* 0x000eee0000002500 */
[----:B------:R-:W4:Y:S01]  /*0d90*/  LDC.64 R2, c[0x0][0x390] ;  /* 0x0000e400ff027b82 */ /* 0x000f220000000a00 */
[----:B-1----:R-:W-:Y:S01]  /*0da0*/  IMAD R0, R13, UR24, RZ ;  /* 0x000000180d007c24 */ /* 0x002fe2000f8e02ff */
[----:B------:R-:W-:Y:S01]  /*0db0*/  SHF.R.U32.HI R19, RZ, 0x1, R13 ;  /* 0x00000001ff137819 */ /* 0x000fe2000001160d */
[----:B------:R-:W-:-:S02]  /*0dc0*/  IMAD.MOV.U32 R13, RZ, RZ, RZ ;  /* 0x000000ffff0d7224 */ /* 0x000fc400078e00ff */
[----:B------:R-:W-:Y:S01]  /*0dd0*/  IMAD.SHL.U32 R0, R0, 0x10, RZ ;  /* 0x0000001000007824 */ /* 0x000fe200078e00ff */
[----:B0-----:R-:W-:Y:S02]  /*0de0*/  SHF.R.U32.HI R17, RZ, 0x2, R12 ;  /* 0x00000002ff117819 */ /* 0x001fe4000001160c */
[----:B------:R-:W-:Y:S02]  /*0df0*/  LOP3.LUT R12, R12, 0x3, RZ, 0xc0, !PT ;  /* 0x000000030c0c7812 */ /* 0x000fe400078ec0ff */
[----:B---3--:R-:W-:-:S03]  /*0e00*/  LEA R14, P0, R15, R0, 0x4 ;  /* 0x000000000f0e7211 */ /* 0x008fc600078020ff */
[----:B------:R-:W-:Y:S01]  /*0e10*/  IMAD.WIDE.U32 R12, R17, R19, R12 ;  /* 0x00000013110c7225 */ /* 0x000fe200078e000c */
[----:B------:R-:W-:Y:S02]  /*0e20*/  LEA.HI.X.SX32 R0, R0, RZ, 0x1, P0 ;  /* 0x000000ff00007211 */ /* 0x000fe400000f0eff */
[----:B----4-:R-:W-:-:S04]  /*0e30*/  LEA R15, P0, R14, R2, 0x2 ;  /* 0x000000020e0f7211 */ /* 0x010fc800078010ff */
[----:B------:R-:W-:Y:S02]  /*0e40*/  LEA.HI.X R3, R14, R3, R0, 0x2, P0 ;  /* 0x000000030e037211 */ /* 0x000fe400000f1400 */
[----:B------:R-:W-:-:S04]  /*0e50*/  LEA R2, P0, R12, R15, 0x3 ;  /* 0x0000000f0c027211 */ /* 0x000fc800078018ff */
[----:B------:R-:W-:-:S03]  /*0e60*/  LEA.HI.X R3, R12, R3, R13, 0x3, P0 ;  /* 0x000000030c037211 */ /* 0x000fc600000f1c0d */
[----:B------:R-:W-:Y:S02]  /*0e70*/  IMAD.WIDE.U32 R12, R19, 0x40, R2 ;  /* 0x00000040130c7825 */ /* 0x000fe400078e0002 */
[----:B--2---:R-:W-:Y:S04]  /*0e80*/  STG.E.64 desc[UR14][R2.64], R4 ;  /* 0x0000000402007986 */ /* 0x004fe8000c101b0e */
[----:B------:R-:W-:Y:S04]  /*0e90*/  STG.E.64 desc[UR14][R12.64], R6 ;  /* 0x000000060c007986 */ /* 0x000fe8000c101b0e */
[----:B------:R-:W-:Y:S04]  /*0ea0*/  STG.E.64 desc[UR14][R2.64+0x20], R8 ;  /* 0x0000200802007986 */ /* 0x000fe8000c101b0e */
[----:B------:R-:W-:Y:S01]  /*0eb0*/  STG.E.64 desc[UR14][R12.64+0x20], R10 ;  /* 0x0000200a0c007986 */ /* 0x000fe2000c101b0e */
[----:B------:R-:W-:Y:S05]  /*0ec0*/  EXIT ;  /* 0x000000000000794d */ /* 0x000fea0003800000 */
.L_x_4:
[----:B------:R-:W-:-:S00]  /*0ed0*/  BRA `(.L_x_4) ;  /* 0xfffffffc00fc7947 */ /* 0x000fc0000383ffff */
[----:B------:R-:W-:-:S00]  /*0ee0*/  NOP ;  /* 0x0000000000007918 */ /* 0x000fc00000000000 */
        /* <DEDUP_REMOVED lines=9> */
.L_x_5:


//--------------------- .nv.shared.reserved.0     --------------------------
	.section	.nv.shared.reserved.0,"aw",@nobits
	.weak		__nv_reservedSMEM_offset_0_alias
	.size		__nv_reservedSMEM_offset_0_alias, 0, 64
	.other		__nv_reservedSMEM_offset_0_alias,@"STO_CUDA_RESERVED_SHARED STV_DEFAULT"
__nv_reservedSMEM_offset_0_alias:
	.zero		0
	.zero		64


//--------------------- .nv.constant0._Z16wmma_gemm_kernelPK6__halfS1_Pfiii --------------------------
	.section	.nv.constant0._Z16wmma_gemm_kernelPK6__halfS1_Pfiii,"a",@progbits
	.sectionflags	@""
	.align	4
.nv.constant0._Z16wmma_gemm_kernelPK6__halfS1_Pfiii:
	.zero		932


//--------------------- SYMBOLS --------------------------

	.type		.nv.reservedSmem.offset0,@object
	.size		.nv.reservedSmem.offset0,0x4
